	.headerflags	@"EF_CUDA_TEXMODE_UNIFIED EF_CUDA_64BIT_ADDRESS EF_CUDA_ACCELERATORS EF_CUDA_SM90 EF_CUDA_VIRTUAL_SM(EF_CUDA_SM90)"
	.elftype	@"ET_EXEC"


//--------------------- .nv.info                  --------------------------
	.section	.nv.info,"",@"SHT_CUDA_INFO"
	.align	4


	//----- nvinfo : EIATTR_REGCOUNT
	.align		4
        /*0000*/ 	.byte	0x04, 0x2f
        /*0002*/ 	.short	(.L_1 - .L_0)
	.align		4
.L_0:
        /*0004*/ 	.word	index@(triton_poi_fused_max_pool2d_with_indices_5)
        /*0008*/ 	.word	0x00000050


	//----- nvinfo : EIATTR_MIN_STACK_SIZE
	.align		4
.L_1:
        /*000c*/ 	.byte	0x04, 0x12
        /*000e*/ 	.short	(.L_3 - .L_2)
	.align		4
.L_2:
        /*0010*/ 	.word	index@(triton_poi_fused_max_pool2d_with_indices_5)
        /*0014*/ 	.word	0x00000008


	//----- nvinfo : EIATTR_FRAME_SIZE
	.align		4
.L_3:
        /*0018*/ 	.byte	0x04, 0x11
        /*001a*/ 	.short	(.L_5 - .L_4)
	.align		4
.L_4:
        /*001c*/ 	.word	index@(triton_poi_fused_max_pool2d_with_indices_5)
        /*0020*/ 	.word	0x00000008


	//----- nvinfo : EIATTR_MIN_STACK_SIZE
	.align		4
.L_5:
        /*0024*/ 	.byte	0x04, 0x12
        /*0026*/ 	.short	(.L_7 - .L_6)
	.align		4
.L_6:
        /*0028*/ 	.word	index@(triton_poi_fused_max_pool2d_with_indices_5)
        /*002c*/ 	.word	0x00000008
.L_7:


//--------------------- .nv.info.triton_poi_fused_max_pool2d_with_indices_5 --------------------------
	.section	.nv.info.triton_poi_fused_max_pool2d_with_indices_5,"",@"SHT_CUDA_INFO"
	.sectionflags	@""
	.align	4


	//----- nvinfo : EIATTR_CUDA_API_VERSION
	.align		4
        /*0000*/ 	.byte	0x04, 0x37
        /*0002*/ 	.short	(.L_9 - .L_8)
.L_8:
        /*0004*/ 	.word	0x0000007c


	//----- nvinfo : EIATTR_KPARAM_INFO
	.align		4
.L_9:
        /*0008*/ 	.byte	0x04, 0x17
        /*000a*/ 	.short	(.L_11 - .L_10)
.L_10:
        /*000c*/ 	.word	0x00000000
        /*0010*/ 	.short	0x0003
        /*0012*/ 	.short	0x0018
        /*0014*/ 	.byte	0x00, 0xf0, 0x11, 0x00


	//----- nvinfo : EIATTR_KPARAM_INFO
	.align		4
.L_11:
        /*0018*/ 	.byte	0x04, 0x17
        /*001a*/ 	.short	(.L_13 - .L_12)
.L_12:
        /*001c*/ 	.word	0x00000000
        /*0020*/ 	.short	0x0002
        /*0022*/ 	.short	0x0010
        /*0024*/ 	.byte	0x00, 0xf4, 0x21, 0x00


	//----- nvinfo : EIATTR_KPARAM_INFO
	.align		4
.L_13:
        /*0028*/ 	.byte	0x04, 0x17
        /*002a*/ 	.short	(.L_15 - .L_14)
.L_14:
        /*002c*/ 	.word	0x00000000
        /*0030*/ 	.short	0x0001
        /*0032*/ 	.short	0x0008
        /*0034*/ 	.byte	0x00, 0xf4, 0x21, 0x00


	//----- nvinfo : EIATTR_KPARAM_INFO
	.align		4
.L_15:
        /*0038*/ 	.byte	0x04, 0x17
        /*003a*/ 	.short	(.L_17 - .L_16)
.L_16:
        /*003c*/ 	.word	0x00000000
        /*0040*/ 	.short	0x0000
        /*0042*/ 	.short	0x0000
        /*0044*/ 	.byte	0x00, 0xf4, 0x21, 0x00


	//----- nvinfo : EIATTR_SPARSE_MMA_MASK
	.align		4
.L_17:
        /*0048*/ 	.byte	0x03, 0x50
        /*004a*/ 	.short	0x0000


	//----- nvinfo : EIATTR_MAXREG_COUNT
	.align		4
        /*004c*/ 	.byte	0x03, 0x1b
        /*004e*/ 	.short	0x00ff


	//----- nvinfo : EIATTR_EXIT_INSTR_OFFSETS
	.align		4
        /*0050*/ 	.byte	0x04, 0x1c
        /*0052*/ 	.short	(.L_19 - .L_18)


	//   ....[0]....
.L_18:
        /*0054*/ 	.word	0x000029a0


	//   ....[1]....
        /*0058*/ 	.word	0x000029c0


	//----- nvinfo : EIATTR_REQNTID
	.align		4
.L_19:
        /*005c*/ 	.byte	0x04, 0x10
        /*005e*/ 	.short	(.L_21 - .L_20)
.L_20:
        /*0060*/ 	.word	0x00000080
        /*0064*/ 	.word	0x00000001
        /*0068*/ 	.word	0x00000001


	//----- nvinfo : EIATTR_CBANK_PARAM_SIZE
	.align		4
.L_21:
        /*006c*/ 	.byte	0x03, 0x19
        /*006e*/ 	.short	0x001c


	//----- nvinfo : EIATTR_PARAM_CBANK
	.align		4
        /*0070*/ 	.byte	0x04, 0x0a
        /*0072*/ 	.short	(.L_23 - .L_22)
	.align		4
.L_22:
        /*0074*/ 	.word	index@(.nv.constant0.triton_poi_fused_max_pool2d_with_indices_5)
        /*0078*/ 	.short	0x0210
        /*007a*/ 	.short	0x001c


	//----- nvinfo : EIATTR_SW_WAR
	.align		4
.L_23:
        /*007c*/ 	.byte	0x04, 0x36
        /*007e*/ 	.short	(.L_25 - .L_24)
.L_24:
        /*0080*/ 	.word	0x00000008
.L_25:


//--------------------- .nv.callgraph             --------------------------
	.section	.nv.callgraph,"",@"SHT_CUDA_CALLGRAPH"
	.align	4
	.sectionentsize	8
	.align		4
        /*0000*/ 	.word	0x00000000
	.align		4
        /*0004*/ 	.word	0xffffffff
	.align		4
        /*0008*/ 	.word	0x00000000
	.align		4
        /*000c*/ 	.word	0xfffffffe
	.align		4
        /*0010*/ 	.word	0x00000000
	.align		4
        /*0014*/ 	.word	0xfffffffd
	.align		4
        /*0018*/ 	.word	0x00000000
	.align		4
        /*001c*/ 	.word	0xfffffffc


//--------------------- .text.triton_poi_fused_max_pool2d_with_indices_5 --------------------------
	.section	.text.triton_poi_fused_max_pool2d_with_indices_5,"ax",@progbits
	.sectionflags	@"SHF_BARRIERS=1"
	.align	128
        .global         triton_poi_fused_max_pool2d_with_indices_5
        .type           triton_poi_fused_max_pool2d_with_indices_5,@function
        .size           triton_poi_fused_max_pool2d_with_indices_5,(.L_x_1 - triton_poi_fused_max_pool2d_with_indices_5)
        .other          triton_poi_fused_max_pool2d_with_indices_5,@"STO_CUDA_ENTRY STV_DEFAULT"
triton_poi_fused_max_pool2d_with_indices_5:
.text.triton_poi_fused_max_pool2d_with_indices_5:
[----:B------:R-:W0:Y:S01]  /*0000*/  LDC R1, c[0x0][0x28] ;  /* 0x00000a00ff017b82 */ /* 0x000e220000000800 */
[----:B------:R-:W1:Y:S01]  /*0010*/  S2R R0, SR_TID.X ;  /* 0x0000000000007919 */ /* 0x000e620000002100 */
[----:B------:R-:W-:-:S06]  /*0020*/  IMAD.MOV.U32 R28, RZ, RZ, RZ ;  /* 0x000000ffff1c7224 */ /* 0x000fcc00078e00ff */
[----:B------:R-:W2:Y:S01]  /*0030*/  LDC.64 R10, c[0x0][0x210] ;  /* 0x00008400ff0a7b82 */ /* 0x000ea20000000a00 */
[----:B------:R-:W-:Y:S01]  /*0040*/  IMAD.MOV.U32 R2, RZ, RZ, RZ ;  /* 0x000000ffff027224 */ /* 0x000fe200078e00ff */
[----:B------:R-:W3:Y:S01]  /*0050*/  S2R R26, SR_CTAID.X ;  /* 0x00000000001a7919 */ /* 0x000ee20000002500 */
[----:B------:R-:W-:Y:S02]  /*0060*/  CS2R R12, SRZ ;  /* 0x00000000000c7805 */ /* 0x000fe4000001ff00 */
[----:B------:R-:W-:Y:S02]  /*0070*/  CS2R R14, SRZ ;  /* 0x00000000000e7805 */ /* 0x000fe4000001ff00 */
[----:B------:R-:W-:Y:S02]  /*0080*/  CS2R R16, SRZ ;  /* 0x0000000000107805 */ /* 0x000fe4000001ff00 */
[----:B------:R-:W-:Y:S01]  /*0090*/  CS2R R18, SRZ ;  /* 0x0000000000127805 */ /* 0x000fe2000001ff00 */
[----:B------:R-:W-:Y:S01]  /*00a0*/  ULDC.64 UR6, c[0x0][0x208] ;  /* 0x0000820000067ab9 */ /* 0x000fe20000000a00 */
[----:B0-----:R-:W-:-:S02]  /*00b0*/  VIADD R1, R1, 0xfffffff8 ;  /* 0xfffffff801017836 */ /* 0x001fc40000000000 */
[----:B-1----:R-:W-:Y:S02]  /*00c0*/  IMAD.SHL.U32 R35, R0, 0x8, RZ ;  /* 0x0000000800237824 */ /* 0x002fe400078e00ff */
[----:B---3--:R-:W-:-:S03]  /*00d0*/  IMAD.SHL.U32 R77, R26, 0x400, RZ ;  /* 0x000004001a4d7824 */ /* 0x008fc600078e00ff */
[----:B------:R-:W-:-:S04]  /*00e0*/  LOP3.LUT R35, R35, 0x3f8, RZ, 0xc0, !PT ;  /* 0x000003f823237812 */ /* 0x000fc800078ec0ff */
[----:B------:R-:W-:-:S04]  /*00f0*/  LOP3.LUT R29, R77, R35, RZ, 0xfc, !PT ;  /* 0x000000234d1d7212 */ /* 0x000fc800078efcff */
[--C-:B------:R-:W-:Y:S01]  /*0100*/  SHF.R.S32.HI R3, RZ, 0x1f, R29.reuse ;  /* 0x0000001fff037819 */ /* 0x100fe2000001141d */
[C-C-:B------:R-:W-:Y:S01]  /*0110*/  IMAD.HI R4, R29.reuse, -0x77777777, R28.reuse ;  /* 0x888888891d047827 */ /* 0x140fe200078e021c */
[----:B------:R-:W-:Y:S02]  /*0120*/  ISETP.GE.AND P0, PT, R29, 0x38400, PT ;  /* 0x000384001d00780c */ /* 0x000fe40003f06270 */
[----:B------:R-:W-:Y:S01]  /*0130*/  LEA.HI R0, R3, R29, RZ, 0x6 ;  /* 0x0000001d03007211 */ /* 0x000fe200078f30ff */
[----:B------:R-:W-:Y:S01]  /*0140*/  IMAD.HI R28, R29, -0x6e5d4c3b, R28 ;  /* 0x91a2b3c51d1c7827 */ /* 0x000fe200078e021c */
[----:B------:R-:W-:Y:S02]  /*0150*/  SHF.R.U32.HI R5, RZ, 0x1f, R4 ;  /* 0x0000001fff057819 */ /* 0x000fe40000011604 */
[----:B------:R-:W-:Y:S02]  /*0160*/  SHF.R.S32.HI R3, RZ, 0x6, R0 ;  /* 0x00000006ff037819 */ /* 0x000fe40000011400 */
[----:B------:R-:W-:Y:S01]  /*0170*/  LEA.HI.SX32 R5, R4, R5, 0x16 ;  /* 0x0000000504057211 */ /* 0x000fe200078fb2ff */
[----:B------:R-:W-:Y:S01]  /*0180*/  IMAD.MOV.U32 R4, RZ, RZ, RZ ;  /* 0x000000ffff047224 */ /* 0x000fe200078e00ff */
[----:B------:R-:W-:Y:S01]  /*0190*/  SHF.R.U32.HI R9, RZ, 0x1f, R28 ;  /* 0x0000001fff097819 */ /* 0x000fe2000001161c */
[----:B------:R-:W-:-:S03]  /*01a0*/  IMAD.HI R2, R3, -0x77777777, R2 ;  /* 0x8888888903027827 */ /* 0x000fc600078e0202 */
[----:B------:R-:W-:Y:S02]  /*01b0*/  LEA.HI.SX32 R28, R28, R9, 0x11 ;  /* 0x000000091c1c7211 */ /* 0x000fe400078f8aff */
[----:B------:R-:W-:-:S04]  /*01c0*/  SHF.R.U32.HI R7, RZ, 0x1f, R2 ;  /* 0x0000001fff077819 */ /* 0x000fc80000011602 */
[----:B------:R-:W-:Y:S01]  /*01d0*/  LEA.HI R7, R2, R7, RZ, 0x1c ;  /* 0x0000000702077211 */ /* 0x000fe200078fe0ff */
[----:B------:R-:W-:-:S04]  /*01e0*/  IMAD.HI R2, R5, -0x77777777, R4 ;  /* 0x8888888905027827 */ /* 0x000fc800078e0204 */
[----:B------:R-:W-:Y:S01]  /*01f0*/  IMAD R7, R7, -0x1e, R3 ;  /* 0xffffffe207077824 */ /* 0x000fe200078e0203 */
[----:B------:R-:W-:-:S03]  /*0200*/  SHF.R.U32.HI R3, RZ, 0x1f, R2 ;  /* 0x0000001fff037819 */ /* 0x000fc60000011602 */
[----:B------:R-:W-:Y:S01]  /*0210*/  IMAD.SHL.U32 R7, R7, 0x80, RZ ;  /* 0x0000008007077824 */ /* 0x000fe200078e00ff */
[----:B------:R-:W-:Y:S02]  /*0220*/  LEA.HI R4, R2, R3, RZ, 0x1c ;  /* 0x0000000302047211 */ /* 0x000fe400078fe0ff */
[----:B------:R-:W-:Y:S01]  /*0230*/  LOP3.LUT R3, R0, 0xffffffc0, RZ, 0xc0, !PT ;  /* 0xffffffc000037812 */ /* 0x000fe200078ec0ff */
[----:B------:R-:W-:Y:S02]  /*0240*/  IMAD R28, R28, 0x3a240, R7 ;  /* 0x0003a2401c1c7824 */ /* 0x000fe400078e0207 */
[----:B------:R-:W-:Y:S02]  /*0250*/  IMAD R5, R4, -0x1e, R5 ;  /* 0xffffffe204057824 */ /* 0x000fe400078e0205 */
[----:B------:R-:W-:Y:S02]  /*0260*/  IMAD.IADD R24, R29, 0x1, -R3 ;  /* 0x000000011d187824 */ /* 0x000fe400078e0a03 */
[----:B------:R-:W-:-:S02]  /*0270*/  VIADD R27, R28, 0x40 ;  /* 0x000000401c1b7836 */ /* 0x000fc40000000000 */
[C---:B------:R-:W-:Y:S02]  /*0280*/  IMAD.IADD R0, R24.reuse, 0x1, R28 ;  /* 0x0000000118007824 */ /* 0x040fe400078e021c */
[----:B------:R-:W-:Y:S02]  /*0290*/  IMAD.IADD R2, R24, 0x1, R27 ;  /* 0x0000000118027824 */ /* 0x000fe400078e021b */
[C---:B------:R-:W-:Y:S02]  /*02a0*/  IMAD R0, R5.reuse, 0x1e80, R0 ;  /* 0x00001e8005007824 */ /* 0x040fe400078e0200 */
[----:B------:R-:W-:Y:S02]  /*02b0*/  IMAD R6, R5, 0x1e80, R2 ;  /* 0x00001e8005067824 */ /* 0x000fe400078e0202 */
[----:B--2---:R-:W-:-:S04]  /*02c0*/  IMAD.WIDE R2, R0, 0x4, R10 ;  /* 0x0000000400027825 */ /* 0x004fc800078e020a */
[----:B------:R-:W-:Y:S01]  /*02d0*/  IMAD.WIDE R6, R6, 0x4, R10 ;  /* 0x0000000406067825 */ /* 0x000fe200078e020a */
[----:B------:R-:W2:Y:S04]  /*02e0*/  @!P0 LDG.E.128 R12, desc[UR6][R2.64] ;  /* 0x00000006020c8981 */ /* 0x000ea8000c1e1d00 */
[----:B------:R-:W2:Y:S01]  /*02f0*/  @!P0 LDG.E.128 R16, desc[UR6][R6.64] ;  /* 0x0000000606108981 */ /* 0x000ea2000c1e1d00 */
[----:B------:R-:W-:Y:S01]  /*0300*/  VIADD R41, R28, 0x80 ;  /* 0x000000801c297836 */ /* 0x000fe20000000000 */
[----:B------:R-:W-:Y:S02]  /*0310*/  CS2R R20, SRZ ;  /* 0x0000000000147805 */ /* 0x000fe4000001ff00 */
[----:B------:R-:W-:Y:S01]  /*0320*/  CS2R R22, SRZ ;  /* 0x0000000000167805 */ /* 0x000fe2000001ff00 */
[----:B------:R-:W-:-:S04]  /*0330*/  IMAD.IADD R0, R24, 0x1, R41 ;  /* 0x0000000118007824 */ /* 0x000fc800078e0229 */
[----:B------:R-:W-:-:S04]  /*0340*/  IMAD R0, R5, 0x1e80, R0 ;  /* 0x00001e8005007824 */ /* 0x000fc800078e0200 */
[----:B------:R-:W-:-:S05]  /*0350*/  IMAD.WIDE R8, R0, 0x4, R10 ;  /* 0x0000000400087825 */ /* 0x000fca00078e020a */
[----:B------:R-:W3:Y:S01]  /*0360*/  @!P0 LDG.E.128 R20, desc[UR6][R8.64] ;  /* 0x0000000608148981 */ /* 0x000ee2000c1e1d00 */
[----:B------:R-:W-:-:S04]  /*0370*/  VIADD R48, R28, 0xf40 ;  /* 0x00000f401c307836 */ /* 0x000fc80000000000 */
[----:B------:R-:W-:-:S04]  /*0380*/  IMAD.IADD R10, R24, 0x1, R48 ;  /* 0x00000001180a7824 */ /* 0x000fc800078e0230 */
[----:B------:R-:W-:Y:S01]  /*0390*/  IMAD R10, R5, 0x1e80, R10 ;  /* 0x00001e80050a7824 */ /* 0x000fe200078e020a */
[----:B--2---:R-:W-:Y:S02]  /*03a0*/  FSETP.GT.AND P2, PT, R16, R12, PT ;  /* 0x0000000c1000720b */ /* 0x004fe40003f44000 */
[----:B------:R-:W-:Y:S02]  /*03b0*/  FSETP.GT.AND P4, PT, R18, R14, PT ;  /* 0x0000000e1200720b */ /* 0x000fe40003f84000 */
[----:B------:R-:W-:Y:S02]  /*03c0*/  FSETP.GT.AND P5, PT, R17, R13, PT ;  /* 0x0000000d1100720b */ /* 0x000fe40003fa4000 */
[----:B------:R-:W-:Y:S02]  /*03d0*/  FSETP.NAN.AND P1, PT, R16, R16, PT ;  /* 0x000000101000720b */ /* 0x000fe40003f28000 */
[----:B------:R-:W-:Y:S02]  /*03e0*/  FSETP.GT.AND P3, PT, R19, R15, PT ;  /* 0x0000000f1300720b */ /* 0x000fe40003f64000 */
[----:B------:R-:W-:-:S02]  /*03f0*/  P2R R2, PR, RZ, 0x4 ;  /* 0x00000004ff027803 */ /* 0x000fc40000000000 */
[----:B------:R-:W-:Y:S02]  /*0400*/  P2R R4, PR, RZ, 0x8 ;  /* 0x00000008ff047803 */ /* 0x000fe40000000000 */
[----:B------:R-:W-:Y:S02]  /*0410*/  @!P2 SEL R16, R16, R12, P1 ;  /* 0x0000000c1010a207 */ /* 0x000fe40000800000 */
[C---:B------:R-:W-:Y:S02]  /*0420*/  FSETP.NAN.AND P1, PT, R18.reuse, R18, PT ;  /* 0x000000121200720b */ /* 0x040fe40003f28000 */
[C---:B------:R-:W-:Y:S02]  /*0430*/  FSETP.NAN.AND P2, PT, R17.reuse, R17, PT ;  /* 0x000000111100720b */ /* 0x040fe40003f48000 */
[----:B------:R-:W-:Y:S02]  /*0440*/  @!P4 SEL R18, R18, R14, P1 ;  /* 0x0000000e1212c207 */ /* 0x000fe40000800000 */
[----:B------:R-:W-:-:S02]  /*0450*/  @!P5 SEL R17, R17, R13, P2 ;  /* 0x0000000d1111d207 */ /* 0x000fc40001000000 */
[----:B---3--:R-:W-:Y:S02]  /*0460*/  FSETP.NAN.AND P1, PT, R23, R23, PT ;  /* 0x000000171700720b */ /* 0x008fe40003f28000 */
[C---:B------:R-:W-:Y:S01]  /*0470*/  FSETP.NAN.AND P2, PT, R19.reuse, R19, PT ;  /* 0x000000131300720b */ /* 0x040fe20003f48000 */
[----:B------:R-:W-:Y:S01]  /*0480*/  VIADD R52, R28, 0xf80 ;  /* 0x00000f801c347836 */ /* 0x000fe20000000000 */
[----:B------:R-:W-:Y:S02]  /*0490*/  LOP3.LUT R35, R77, 0x4, R35, 0xfe, !PT ;  /* 0x000000044d237812 */ /* 0x000fe400078efe23 */
[----:B------:R-:W-:Y:S02]  /*04a0*/  @!P3 SEL R19, R19, R15, P2 ;  /* 0x0000000f1313b207 */ /* 0x000fe40001000000 */
[----:B------:R-:W-:Y:S02]  /*04b0*/  FSETP.GEU.AND P2, PT, R18, R22, PT ;  /* 0x000000161200720b */ /* 0x000fe40003f4e000 */
[----:B------:R-:W-:-:S02]  /*04c0*/  FSETP.GEU.AND P3, PT, R19, R23, PT ;  /* 0x000000171300720b */ /* 0x000fc40003f6e000 */
[----:B------:R-:W-:Y:S02]  /*04d0*/  P2R R8, PR, RZ, 0x4 ;  /* 0x00000004ff087803 */ /* 0x000fe40000000000 */
[----:B------:R-:W-:Y:S02]  /*04e0*/  @!P1 SEL R23, R23, R19, !P3 ;  /* 0x0000001317179207 */ /* 0x000fe40005800000 */
[----:B------:R-:W-:Y:S01]  /*04f0*/  FSETP.NAN.AND P1, PT, R22, R22, PT ;  /* 0x000000161600720b */ /* 0x000fe20003f28000 */
[C---:B------:R-:W-:Y:S01]  /*0500*/  VIADD R53, R28.reuse, 0xfc0 ;  /* 0x00000fc01c357836 */ /* 0x040fe20000000000 */
[----:B------:R-:W-:Y:S01]  /*0510*/  SHF.R.S32.HI R13, RZ, 0x1f, R29 ;  /* 0x0000001fff0d7819 */ /* 0x000fe2000001141d */
[C---:B------:R-:W-:Y:S01]  /*0520*/  VIADD R42, R28.reuse, 0x1e80 ;  /* 0x00001e801c2a7836 */ /* 0x040fe20000000000 */
[----:B------:R-:W-:Y:S01]  /*0530*/  P2R R12, PR, RZ, 0x8 ;  /* 0x00000008ff0c7803 */ /* 0x000fe20000000000 */
[C---:B------:R-:W-:Y:S01]  /*0540*/  VIADD R40, R28.reuse, 0x1ec0 ;  /* 0x00001ec01c287836 */ /* 0x040fe20000000000 */
[----:B------:R-:W-:Y:S01]  /*0550*/  P2R R0, PR, RZ, 0x10 ;  /* 0x00000010ff007803 */ /* 0x000fe20000000000 */
[----:B------:R-:W-:Y:S01]  /*0560*/  VIADD R73, R28, 0x1f00 ;  /* 0x00001f001c497836 */ /* 0x000fe20000000000 */
[----:B------:R-:W-:-:S05]  /*0570*/  P2R R11, PR, RZ, 0x20 ;  /* 0x00000020ff0b7803 */ /* 0x000fca0000000000 */
[----:B------:R-:W-:Y:S02]  /*0580*/  @!P1 SEL R22, R22, R18, !P2 ;  /* 0x0000001216169207 */ /* 0x000fe40005000000 */
[----:B------:R-:W-:Y:S02]  /*0590*/  CS2R R18, SRZ ;  /* 0x0000000000127805 */ /* 0x000fe4000001ff00 */
[-C--:B------:R-:W-:Y:S02]  /*05a0*/  FSETP.NAN.AND P1, PT, R21, R21.reuse, PT ;  /* 0x000000151500720b */ /* 0x080fe40003f28000 */
[----:B------:R-:W-:-:S04]  /*05b0*/  FSETP.GEU.AND P2, PT, R17, R21, PT ;  /* 0x000000151100720b */ /* 0x000fc80003f4e000 */
[----:B------:R-:W-:-:S07]  /*05c0*/  P2R R6, PR, RZ, 0x4 ;  /* 0x00000004ff067803 */ /* 0x000fce0000000000 */
[----:B------:R-:W-:Y:S02]  /*05d0*/  @!P1 SEL R21, R21, R17, !P2 ;  /* 0x0000001115159207 */ /* 0x000fe40005000000 */
[-C--:B------:R-:W-:Y:S02]  /*05e0*/  FSETP.GEU.AND P2, PT, R16, R20.reuse, PT ;  /* 0x000000141000720b */ /* 0x080fe40003f4e000 */
[----:B------:R-:W-:Y:S02]  /*05f0*/  FSETP.NAN.AND P1, PT, R20, R20, PT ;  /* 0x000000141400720b */ /* 0x000fe40003f28000 */
[----:B------:R-:W-:-:S05]  /*0600*/  P2R R7, PR, RZ, 0x4 ;  /* 0x00000004ff077803 */ /* 0x000fca0000000000 */
[----:B------:R0:W-:Y:S06]  /*0610*/  STL.64 [R1], R6 ;  /* 0x0000000601007387 */ /* 0x0001ec0000100a00 */
[----:B------:R-:W-:Y:S02]  /*0620*/  @!P1 SEL R20, R20, R16, !P2 ;  /* 0x0000001014149207 */ /* 0x000fe40005000000 */
[----:B------:R-:W-:Y:S01]  /*0630*/  CS2R R16, SRZ ;  /* 0x0000000000107805 */ /* 0x000fe2000001ff00 */
[----:B0-----:R-:W0:Y:S02]  /*0640*/  LDC.64 R6, c[0x0][0x210] ;  /* 0x00008400ff067b82 */ /* 0x001e240000000a00 */
[----:B0-----:R-:W-:-:S05]  /*0650*/  IMAD.WIDE R14, R10, 0x4, R6 ;  /* 0x000000040a0e7825 */ /* 0x001fca00078e0206 */
[----:B------:R0:W2:Y:S02]  /*0660*/  @!P0 LDG.E.128 R16, desc[UR6][R14.64] ;  /* 0x000000060e108981 */ /* 0x0000a4000c1e1d00 */
[----:B0-----:R-:W-:-:S04]  /*0670*/  IMAD.IADD R14, R24, 0x1, R52 ;  /* 0x00000001180e7824 */ /* 0x001fc800078e0234 */
[----:B------:R-:W-:-:S04]  /*0680*/  IMAD R14, R5, 0x1e80, R14 ;  /* 0x00001e80050e7824 */ /* 0x000fc800078e020e */
[----:B------:R-:W-:Y:S01]  /*0690*/  IMAD.WIDE R14, R14, 0x4, R6 ;  /* 0x000000040e0e7825 */ /* 0x000fe200078e0206 */
[-C--:B--2---:R-:W-:Y:S02]  /*06a0*/  FSETP.NAN.AND P1, PT, R16, R16.reuse, PT ;  /* 0x000000101000720b */ /* 0x084fe40003f28000 */
[----:B------:R-:W-:-:S04]  /*06b0*/  FSETP.GEU.AND P2, PT, R20, R16, PT ;  /* 0x000000101400720b */ /* 0x000fc80003f4e000 */
[----:B------:R-:W-:-:S07]  /*06c0*/  P2R R10, PR, RZ, 0x4 ;  /* 0x00000004ff0a7803 */ /* 0x000fce0000000000 */
[----:B------:R-:W-:Y:S02]  /*06d0*/  @!P1 SEL R16, R16, R20, !P2 ;  /* 0x0000001410109207 */ /* 0x000fe40005000000 */
[-C--:B------:R-:W-:Y:S02]  /*06e0*/  FSETP.NAN.AND P1, PT, R17, R17.reuse, PT ;  /* 0x000000111100720b */ /* 0x080fe40003f28000 */
[----:B------:R-:W-:-:S04]  /*06f0*/  FSETP.GEU.AND P2, PT, R21, R17, PT ;  /* 0x000000111500720b */ /* 0x000fc80003f4e000 */
[----:B------:R-:W-:-:S07]  /*0700*/  P2R R9, PR, RZ, 0x4 ;  /* 0x00000004ff097803 */ /* 0x000fce0000000000 */
[----:B------:R-:W-:Y:S02]  /*0710*/  @!P1 SEL R17, R17, R21, !P2 ;  /* 0x0000001511119207 */ /* 0x000fe40005000000 */
[----:B------:R-:W-:Y:S02]  /*0720*/  CS2R R20, SRZ ;  /* 0x0000000000147805 */ /* 0x000fe4000001ff00 */
[-C--:B------:R-:W-:Y:S02]  /*0730*/  FSETP.NAN.AND P1, PT, R18, R18.reuse, PT ;  /* 0x000000121200720b */ /* 0x080fe40003f28000 */
[----:B------:R-:W-:-:S04]  /*0740*/  FSETP.GEU.AND P2, PT, R22, R18, PT ;  /* 0x000000121600720b */ /* 0x000fc80003f4e000 */
[----:B------:R-:W-:-:S07]  /*0750*/  P2R R76, PR, RZ, 0x4 ;  /* 0x00000004ff4c7803 */ /* 0x000fce0000000000 */
[----:B------:R-:W-:Y:S02]  /*0760*/  @!P1 SEL R18, R18, R22, !P2 ;  /* 0x0000001612129207 */ /* 0x000fe40005000000 */
[-C--:B------:R-:W-:Y:S02]  /*0770*/  FSETP.NAN.AND P1, PT, R19, R19.reuse, PT ;  /* 0x000000131300720b */ /* 0x080fe40003f28000 */
[----:B------:R-:W-:-:S04]  /*0780*/  FSETP.GEU.AND P2, PT, R23, R19, PT ;  /* 0x000000131700720b */ /* 0x000fc80003f4e000 */
[----:B------:R-:W-:-:S07]  /*0790*/  P2R R75, PR, RZ, 0x4 ;  /* 0x00000004ff4b7803 */ /* 0x000fce0000000000 */
[----:B------:R-:W-:Y:S02]  /*07a0*/  @!P1 SEL R19, R19, R23, !P2 ;  /* 0x0000001713139207 */ /* 0x000fe40005000000 */
[----:B------:R-:W-:-:S06]  /*07b0*/  CS2R R22, SRZ ;  /* 0x0000000000167805 */ /* 0x000fcc000001ff00 */
[----:B------:R0:W2:Y:S01]  /*07c0*/  @!P0 LDG.E.128 R20, desc[UR6][R14.64] ;  /* 0x000000060e148981 */ /* 0x0000a2000c1e1d00 */
[----:B------:R-:W-:-:S04]  /*07d0*/  IMAD.IADD R24, R24, 0x1, R53 ;  /* 0x0000000118187824 */ /* 0x000fc800078e0235 */
[----:B0-----:R-:W-:-:S04]  /*07e0*/  IMAD R14, R5, 0x1e80, R24 ;  /* 0x00001e80050e7824 */ /* 0x001fc800078e0218 */
        /* <DEDUP_REMOVED lines=20> */
[----:B------:R-:W-:-:S04]  /*0930*/  LEA.HI R13, R13, R29, RZ, 0x6 ;  /* 0x0000001d0d0d7211 */ /* 0x000fc800078f30ff */
[----:B------:R-:W-:-:S05]  /*0940*/  LOP3.LUT R13, R13, 0xffffffc0, RZ, 0xc0, !PT ;  /* 0xffffffc00d0d7812 */ /* 0x000fca00078ec0ff */
[----:B------:R-:W-:-:S04]  /*0950*/  IMAD.IADD R30, R29, 0x1, -R13 ;  /* 0x000000011d1e7824 */ /* 0x000fc800078e0a0d */
        /* <DEDUP_REMOVED lines=21> */
[----:B------:R-:W2:Y:S02]  /*0ab0*/  @!P0 LDG.E.128 R20, desc[UR6][R14.64] ;  /* 0x000000060e148981 */ /* 0x000ea4000c1e1d00 */
[-C--:B--2---:R-:W-:Y:S02]  /*0ac0*/  FSETP.NAN.AND P1, PT, R23, R23.reuse, PT ;  /* 0x000000171700720b */ /* 0x084fe40003f28000 */
[----:B------:R-:W-:-:S04]  /*0ad0*/  FSETP.GEU.AND P2, PT, R19, R23, PT ;  /* 0x000000171300720b */ /* 0x000fc80003f4e000 */
[----:B------:R-:W-:-:S07]  /*0ae0*/  P2R R60, PR, RZ, 0x4 ;  /* 0x00000004ff3c7803 */ /* 0x000fce0000000000 */
[----:B------:R-:W-:Y:S02]  /*0af0*/  @!P1 SEL R23, R23, R19, !P2 ;  /* 0x0000001317179207 */ /* 0x000fe40005000000 */
[-C--:B------:R-:W-:Y:S02]  /*0b00*/  FSETP.NAN.AND P1, PT, R22, R22.reuse, PT ;  /* 0x000000161600720b */ /* 0x080fe40003f28000 */
[----:B------:R-:W-:-:S04]  /*0b10*/  FSETP.GEU.AND P2, PT, R18, R22, PT ;  /* 0x000000161200720b */ /* 0x000fc80003f4e000 */
[----:B------:R-:W-:-:S07]  /*0b20*/  P2R R13, PR, RZ, 0x4 ;  /* 0x00000004ff0d7803 */ /* 0x000fce0000000000 */
[----:B------:R-:W-:Y:S01]  /*0b30*/  @!P1 SEL R22, R22, R18, !P2 ;  /* 0x0000001216169207 */ /* 0x000fe20005000000 */
[----:B------:R-:W-:Y:S01]  /*0b40*/  IMAD.IADD R18, R30, 0x1, R40 ;  /* 0x000000011e127824 */ /* 0x000fe200078e0228 */
[-C--:B------:R-:W-:Y:S02]  /*0b50*/  FSETP.NAN.AND P1, PT, R21, R21.reuse, PT ;  /* 0x000000151500720b */ /* 0x080fe40003f28000 */
[----:B------:R-:W-:Y:S01]  /*0b60*/  FSETP.GEU.AND P2, PT, R17, R21, PT ;  /* 0x000000151100720b */ /* 0x000fe20003f4e000 */
[----:B------:R-:W-:Y:S01]  /*0b70*/  IMAD R24, R5, 0x1e80, R18 ;  /* 0x00001e8005187824 */ /* 0x000fe200078e0212 */
[----:B------:R-:W-:Y:S02]  /*0b80*/  CS2R R18, SRZ ;  /* 0x0000000000127805 */ /* 0x000fe4000001ff00 */
[----:B------:R-:W-:Y:S01]  /*0b90*/  P2R R14, PR, RZ, 0x4 ;  /* 0x00000004ff0e7803 */ /* 0x000fe20000000000 */
[----:B------:R-:W-:-:S06]  /*0ba0*/  IMAD.WIDE R24, R24, 0x4, R6 ;  /* 0x0000000418187825 */ /* 0x000fcc00078e0206 */
[----:B------:R-:W-:Y:S02]  /*0bb0*/  @!P1 SEL R21, R21, R17, !P2 ;  /* 0x0000001115159207 */ /* 0x000fe40005000000 */
[-C--:B------:R-:W-:Y:S02]  /*0bc0*/  FSETP.NAN.AND P1, PT, R20, R20.reuse, PT ;  /* 0x000000141400720b */ /* 0x080fe40003f28000 */
[----:B------:R-:W-:-:S04]  /*0bd0*/  FSETP.GEU.AND P2, PT, R16, R20, PT ;  /* 0x000000141000720b */ /* 0x000fc80003f4e000 */
[----:B------:R-:W-:-:S07]  /*0be0*/  P2R R15, PR, RZ, 0x4 ;  /* 0x00000004ff0f7803 */ /* 0x000fce0000000000 */
[----:B------:R-:W-:Y:S02]  /*0bf0*/  @!P1 SEL R20, R20, R16, !P2 ;  /* 0x0000001014149207 */ /* 0x000fe40005000000 */
[----:B------:R-:W-:-:S06]  /*0c00*/  CS2R R16, SRZ ;  /* 0x0000000000107805 */ /* 0x000fcc000001ff00 */
[----:B------:R0:W2:Y:S02]  /*0c10*/  @!P0 LDG.E.128 R16, desc[UR6][R24.64] ;  /* 0x0000000618108981 */ /* 0x0000a4000c1e1d00 */
[----:B0-----:R-:W-:Y:S02]  /*0c20*/  CS2R R24, SRZ ;  /* 0x0000000000187805 */ /* 0x001fe4000001ff00 */
[-C--:B--2---:R-:W-:Y:S02]  /*0c30*/  FSETP.NAN.AND P1, PT, R16, R16.reuse, PT ;  /* 0x000000101000720b */ /* 0x084fe40003f28000 */
[----:B------:R-:W-:-:S04]  /*0c40*/  FSETP.GEU.AND P2, PT, R20, R16, PT ;  /* 0x000000101400720b */ /* 0x000fc80003f4e000 */
[----:B------:R-:W-:-:S07]  /*0c50*/  P2R R31, PR, RZ, 0x4 ;  /* 0x00000004ff1f7803 */ /* 0x000fce0000000000 */
[----:B------:R-:W-:Y:S02]  /*0c60*/  @!P1 SEL R16, R16, R20, !P2 ;  /* 0x0000001410109207 */ /* 0x000fe40005000000 */
[-C--:B------:R-:W-:Y:S02]  /*0c70*/  FSETP.NAN.AND P1, PT, R17, R17.reuse, PT ;  /* 0x000000111100720b */ /* 0x080fe40003f28000 */
[----:B------:R-:W-:Y:S02]  /*0c80*/  FSETP.GEU.AND P2, PT, R21, R17, PT ;  /* 0x000000111500720b */ /* 0x000fe40003f4e000 */
[----:B------:R-:W-:Y:S02]  /*0c90*/  SHF.R.S32.HI R20, RZ, 0x15, R26 ;  /* 0x00000015ff147819 */ /* 0x000fe4000001141a */
[----:B------:R-:W-:Y:S02]  /*0ca0*/  P2R R32, PR, RZ, 0x4 ;  /* 0x00000004ff207803 */ /* 0x000fe40000000000 */
[----:B------:R-:W-:-:S04]  /*0cb0*/  SGXT R20, R20, 0x1 ;  /* 0x000000011414781a */ /* 0x000fc80000000200 */
[----:B------:R-:W-:Y:S02]  /*0cc0*/  LEA.HI R20, R20, R35, RZ, 0x6 ;  /* 0x0000002314147211 */ /* 0x000fe400078f30ff */
[----:B------:R-:W-:Y:S02]  /*0cd0*/  @!P1 SEL R17, R17, R21, !P2 ;  /* 0x0000001511119207 */ /* 0x000fe40005000000 */
[-C--:B------:R-:W-:Y:S02]  /*0ce0*/  FSETP.NAN.AND P1, PT, R18, R18.reuse, PT ;  /* 0x000000121200720b */ /* 0x080fe40003f28000 */
[----:B------:R-:W-:Y:S02]  /*0cf0*/  FSETP.GEU.AND P2, PT, R22, R18, PT ;  /* 0x000000121600720b */ /* 0x000fe40003f4e000 */
[----:B------:R-:W-:Y:S02]  /*0d00*/  LOP3.LUT R20, R20, 0xffffffc0, RZ, 0xc0, !PT ;  /* 0xffffffc014147812 */ /* 0x000fe400078ec0ff */
[----:B------:R-:W-:-:S03]  /*0d10*/  P2R R33, PR, RZ, 0x4 ;  /* 0x00000004ff217803 */ /* 0x000fc60000000000 */
[----:B------:R-:W-:Y:S01]  /*0d20*/  IMAD.IADD R35, R35, 0x1, -R20 ;  /* 0x0000000123237824 */ /* 0x000fe200078e0a14 */
[----:B------:R-:W-:-:S03]  /*0d30*/  CS2R R20, SRZ ;  /* 0x0000000000147805 */ /* 0x000fc6000001ff00 */
[----:B------:R-:W-:Y:S01]  /*0d40*/  @!P1 SEL R18, R18, R22, !P2 ;  /* 0x0000001612129207 */ /* 0x000fe20005000000 */
[----:B------:R-:W-:Y:S01]  /*0d50*/  IMAD.IADD R26, R35, 0x1, R28 ;  /* 0x00000001231a7824 */ /* 0x000fe200078e021c */
[-C--:B------:R-:W-:Y:S01]  /*0d60*/  FSETP.NAN.AND P1, PT, R19, R19.reuse, PT ;  /* 0x000000131300720b */ /* 0x080fe20003f28000 */
[----:B------:R-:W-:Y:S01]  /*0d70*/  IMAD.IADD R38, R35, 0x1, R27 ;  /* 0x0000000123267824 */ /* 0x000fe200078e021b */
[----:B------:R-:W-:Y:S01]  /*0d80*/  FSETP.GEU.AND P2, PT, R23, R19, PT ;  /* 0x000000131700720b */ /* 0x000fe20003f4e000 */
[C---:B------:R-:W-:Y:S01]  /*0d90*/  IMAD R36, R5.reuse, 0x1e80, R26 ;  /* 0x00001e8005247824 */ /* 0x040fe200078e021a */
[----:B------:R-:W-:Y:S01]  /*0da0*/  CS2R R26, SRZ ;  /* 0x00000000001a7805 */ /* 0x000fe2000001ff00 */
[----:B------:R-:W-:Y:S01]  /*0db0*/  IMAD R38, R5, 0x1e80, R38 ;  /* 0x00001e8005267824 */ /* 0x000fe200078e0226 */
[----:B------:R-:W-:Y:S01]  /*0dc0*/  P2R R34, PR, RZ, 0x4 ;  /* 0x00000004ff227803 */ /* 0x000fe20000000000 */
[----:B------:R-:W-:-:S04]  /*0dd0*/  IMAD.WIDE R36, R36, 0x4, R6 ;  /* 0x0000000424247825 */ /* 0x000fc800078e0206 */
[----:B------:R-:W-:Y:S02]  /*0de0*/  IMAD.WIDE R38, R38, 0x4, R6 ;  /* 0x0000000426267825 */ /* 0x000fe400078e0206 */
[----:B------:R-:W-:Y:S02]  /*0df0*/  @!P1 SEL R19, R19, R23, !P2 ;  /* 0x0000001713139207 */ /* 0x000fe40005000000 */
[----:B------:R-:W-:Y:S01]  /*0e00*/  CS2R R22, SRZ ;  /* 0x0000000000167805 */ /* 0x000fe2000001ff00 */
[----:B------:R-:W2:Y:S05]  /*0e10*/  @!P0 LDG.E.128 R24, desc[UR6][R38.64] ;  /* 0x0000000626188981 */ /* 0x000eaa000c1e1d00 */
[----:B------:R-:W2:Y:S02]  /*0e20*/  @!P0 LDG.E.128 R20, desc[UR6][R36.64] ;  /* 0x0000000624148981 */ /* 0x000ea4000c1e1d00 */
[----:B--2---:R-:W-:-:S02]  /*0e30*/  FSETP.GT.AND P2, PT, R24, R20, PT ;  /* 0x000000141800720b */ /* 0x004fc40003f44000 */
[----:B------:R-:W-:Y:S02]  /*0e40*/  FSETP.NAN.AND P1, PT, R24, R24, PT ;  /* 0x000000181800720b */ /* 0x000fe40003f28000 */
[----:B------:R-:W-:-:S09]  /*0e50*/  P2R R36, PR, RZ, 0x4 ;  /* 0x00000004ff247803 */ /* 0x000fd20000000000 */
[----:B------:R-:W-:Y:S02]  /*0e60*/  @!P2 SEL R24, R24, R20, P1 ;  /* 0x000000141818a207 */ /* 0x000fe40000800000 */
[C---:B------:R-:W-:Y:S02]  /*0e70*/  FSETP.GT.AND P2, PT, R25.reuse, R21, PT ;  /* 0x000000151900720b */ /* 0x040fe40003f44000 */
[----:B------:R-:W-:Y:S02]  /*0e80*/  FSETP.NAN.AND P1, PT, R25, R25, PT ;  /* 0x000000191900720b */ /* 0x000fe40003f28000 */
[----:B------:R-:W-:-:S09]  /*0e90*/  P2R R37, PR, RZ, 0x4 ;  /* 0x00000004ff257803 */ /* 0x000fd20000000000 */
[----:B------:R-:W-:Y:S02]  /*0ea0*/  @!P2 SEL R25, R25, R21, P1 ;  /* 0x000000151919a207 */ /* 0x000fe40000800000 */
[C---:B------:R-:W-:Y:S02]  /*0eb0*/  FSETP.GT.AND P2, PT, R26.reuse, R22, PT ;  /* 0x000000161a00720b */ /* 0x040fe40003f44000 */
[----:B------:R-:W-:Y:S02]  /*0ec0*/  FSETP.NAN.AND P1, PT, R26, R26, PT ;  /* 0x0000001a1a00720b */ /* 0x000fe40003f28000 */
[----:B------:R-:W-:-:S09]  /*0ed0*/  P2R R38, PR, RZ, 0x4 ;  /* 0x00000004ff267803 */ /* 0x000fd20000000000 */
[----:B------:R-:W-:Y:S02]  /*0ee0*/  @!P2 SEL R26, R26, R22, P1 ;  /* 0x000000161a1aa207 */ /* 0x000fe40000800000 */
[----:B------:R-:W-:Y:S01]  /*0ef0*/  FSETP.GT.AND P2, PT, R27, R23, PT ;  /* 0x000000171b00720b */ /* 0x000fe20003f44000 */
[----:B------:R-:W-:Y:S01]  /*0f00*/  IMAD.IADD R22, R35, 0x1, R41 ;  /* 0x0000000123167824 */ /* 0x000fe200078e0229 */
[----:B------:R-:W-:-:S03]  /*0f10*/  FSETP.NAN.AND P1, PT, R27, R27, PT ;  /* 0x0000001b1b00720b */ /* 0x000fc60003f28000 */
[----:B------:R-:W-:Y:S01]  /*0f20*/  IMAD R44, R5, 0x1e80, R22 ;  /* 0x00001e80052c7824 */ /* 0x000fe200078e0216 */
[----:B------:R-:W-:-:S03]  /*0f30*/  CS2R R20, SRZ ;  /* 0x0000000000147805 */ /* 0x000fc6000001ff00 */
[----:B------:R-:W-:-:S04]  /*0f40*/  IMAD.WIDE R44, R44, 0x4, R6 ;  /* 0x000000042c2c7825 */ /* 0x000fc800078e0206 */
[----:B------:R-:W-:Y:S02]  /*0f50*/  @!P2 SEL R27, R27, R23, P1 ;  /* 0x000000171b1ba207 */ /* 0x000fe40000800000 */
[----:B------:R-:W-:-:S06]  /*0f60*/  CS2R R22, SRZ ;  /* 0x0000000000167805 */ /* 0x000fcc000001ff00 */
[----:B------:R0:W2:Y:S01]  /*0f70*/  @!P0 LDG.E.128 R20, desc[UR6][R44.64] ;  /* 0x000000062c148981 */ /* 0x0000a2000c1e1d00 */
[----:B------:R-:W-:Y:S01]  /*0f80*/  P2R R39, PR, RZ, 0x4 ;  /* 0x00000004ff277803 */ /* 0x000fe20000000000 */
[----:B------:R-:W-:-:S04]  /*0f90*/  IMAD.IADD R48, R35, 0x1, R48 ;  /* 0x0000000123307824 */ /* 0x000fc800078e0230 */
[----:B0-----:R-:W-:-:S04]  /*0fa0*/  IMAD R44, R5, 0x1e80, R48 ;  /* 0x00001e80052c7824 */ /* 0x001fc800078e0230 */
[----:B------:R-:W-:Y:S01]  /*0fb0*/  IMAD.WIDE R44, R44, 0x4, R6 ;  /* 0x000000042c2c7825 */ /* 0x000fe200078e0206 */
[-C--:B--2---:R-:W-:Y:S02]  /*0fc0*/  FSETP.NAN.AND P1, PT, R23, R23.reuse, PT ;  /* 0x000000171700720b */ /* 0x084fe40003f28000 */
[----:B------:R-:W-:-:S11]  /*0fd0*/  FSETP.GEU.AND P2, PT, R27, R23, PT ;  /* 0x000000171b00720b */ /* 0x000fd60003f4e000 */
[----:B------:R-:W-:Y:S02]  /*0fe0*/  @!P1 SEL R23, R23, R27, !P2 ;  /* 0x0000001b17179207 */ /* 0x000fe40005000000 */
[-C--:B------:R-:W-:Y:S02]  /*0ff0*/  FSETP.NAN.AND P1, PT, R22, R22.reuse, PT ;  /* 0x000000161600720b */ /* 0x080fe40003f28000 */
[----:B------:R-:W-:Y:S02]  /*1000*/  P2R R41, PR, RZ, 0x4 ;  /* 0x00000004ff297803 */ /* 0x000fe40000000000 */
[----:B------:R-:W-:-:S09]  /*1010*/  FSETP.GEU.AND P2, PT, R26, R22, PT ;  /* 0x000000161a00720b */ /* 0x000fd20003f4e000 */
[----:B------:R-:W-:Y:S02]  /*1020*/  @!P1 SEL R22, R22, R26, !P2 ;  /* 0x0000001a16169207 */ /* 0x000fe40005000000 */
[-C--:B------:R-:W-:Y:S02]  /*1030*/  FSETP.NAN.AND P1, PT, R21, R21.reuse, PT ;  /* 0x000000151500720b */ /* 0x080fe40003f28000 */
[----:B------:R-:W-:Y:S02]  /*1040*/  P2R R43, PR, RZ, 0x4 ;  /* 0x00000004ff2b7803 */ /* 0x000fe40000000000 */
[----:B------:R-:W-:-:S09]  /*1050*/  FSETP.GEU.AND P2, PT, R25, R21, PT ;  /* 0x000000151900720b */ /* 0x000fd20003f4e000 */
[----:B------:R-:W-:Y:S02]  /*1060*/  @!P1 SEL R21, R21, R25, !P2 ;  /* 0x0000001915159207 */ /* 0x000fe40005000000 */
[-C--:B------:R-:W-:Y:S02]  /*1070*/  FSETP.NAN.AND P1, PT, R20, R20.reuse, PT ;  /* 0x000000141400720b */ /* 0x080fe40003f28000 */
[----:B------:R-:W-:Y:S02]  /*1080*/  P2R R46, PR, RZ, 0x4 ;  /* 0x00000004ff2e7803 */ /* 0x000fe40000000000 */
[----:B------:R-:W-:Y:S02]  /*1090*/  FSETP.GEU.AND P2, PT, R24, R20, PT ;  /* 0x000000141800720b */ /* 0x000fe40003f4e000 */
[----:B------:R-:W-:-:S07]  /*10a0*/  CS2R R26, SRZ ;  /* 0x00000000001a7805 */ /* 0x000fce000001ff00 */
[----:B------:R-:W-:Y:S02]  /*10b0*/  @!P1 SEL R20, R20, R24, !P2 ;  /* 0x0000001814149207 */ /* 0x000fe40005000000 */
        /* <DEDUP_REMOVED lines=23> */
[----:B------:R-:W2:Y:S01]  /*1230*/  @!P0 LDG.E.128 R20, desc[UR6][R44.64] ;  /* 0x000000062c148981 */ /* 0x000ea2000c1e1d00 */
[----:B------:R-:W-:Y:S02]  /*1240*/  P2R R51, PR, RZ, 0x4 ;  /* 0x00000004ff337803 */ /* 0x000fe40000000000 */
        /* <DEDUP_REMOVED lines=9> */
[----:B------:R-:W-:Y:S01]  /*12e0*/  FSETP.GEU.AND P2, PT, R25, R21, PT ;  /* 0x000000151900720b */ /* 0x000fe20003f4e000 */
[----:B------:R-:W-:-:S08]  /*12f0*/  IMAD.IADD R26, R35, 0x1, R53 ;  /* 0x00000001231a7824 */ /* 0x000fd000078e0235 */
[----:B------:R-:W-:Y:S02]  /*1300*/  @!P1 SEL R21, R21, R25, !P2 ;  /* 0x0000001915159207 */ /* 0x000fe40005000000 */
[-C--:B------:R-:W-:Y:S02]  /*1310*/  FSETP.NAN.AND P1, PT, R20, R20.reuse, PT ;  /* 0x000000141400720b */ /* 0x080fe40003f28000 */
[----:B------:R-:W-:Y:S02]  /*1320*/  P2R R55, PR, RZ, 0x4 ;  /* 0x00000004ff377803 */ /* 0x000fe40000000000 */
[----:B------:R-:W-:Y:S01]  /*1330*/  FSETP.GEU.AND P2, PT, R24, R20, PT ;  /* 0x000000141800720b */ /* 0x000fe20003f4e000 */
[----:B------:R-:W-:Y:S01]  /*1340*/  IMAD R44, R5, 0x1e80, R26 ;  /* 0x00001e80052c7824 */ /* 0x000fe200078e021a */
[----:B------:R-:W-:-:S03]  /*1350*/  CS2R R26, SRZ ;  /* 0x00000000001a7805 */ /* 0x000fc6000001ff00 */
[----:B------:R-:W-:-:S04]  /*1360*/  IMAD.WIDE R44, R44, 0x4, R6 ;  /* 0x000000042c2c7825 */ /* 0x000fc800078e0206 */
[----:B------:R-:W-:Y:S02]  /*1370*/  @!P1 SEL R20, R20, R24, !P2 ;  /* 0x0000001814149207 */ /* 0x000fe40005000000 */
[----:B------:R-:W-:-:S06]  /*1380*/  CS2R R24, SRZ ;  /* 0x0000000000187805 */ /* 0x000fcc000001ff00 */
[----:B------:R0:W2:Y:S01]  /*1390*/  @!P0 LDG.E.128 R24, desc[UR6][R44.64] ;  /* 0x000000062c188981 */ /* 0x0000a2000c1e1d00 */
[----:B------:R-:W-:Y:S01]  /*13a0*/  P2R R56, PR, RZ, 0x4 ;  /* 0x00000004ff387803 */ /* 0x000fe20000000000 */
[----:B------:R-:W-:-:S04]  /*13b0*/  IMAD.IADD R42, R35, 0x1, R42 ;  /* 0x00000001232a7824 */ /* 0x000fc800078e022a */
[----:B------:R-:W-:-:S04]  /*13c0*/  IMAD R42, R5, 0x1e80, R42 ;  /* 0x00001e80052a7824 */ /* 0x000fc800078e022a */
[----:B0-----:R-:W-:Y:S01]  /*13d0*/  IMAD.WIDE R44, R42, 0x4, R6 ;  /* 0x000000042a2c7825 */ /* 0x001fe200078e0206 */
        /* <DEDUP_REMOVED lines=41> */
[----:B0-----:R-:W-:-:S04]  /*1670*/  IMAD.IADD R44, R30, 0x1, R73 ;  /* 0x000000011e2c7824 */ /* 0x001fc800078e0249 */
[----:B------:R-:W-:-:S04]  /*1680*/  IMAD R44, R5, 0x1e80, R44 ;  /* 0x00001e80052c7824 */ /* 0x000fc800078e022c */
[----:B------:R-:W-:Y:S02]  /*1690*/  IMAD.WIDE R44, R44, 0x4, R6 ;  /* 0x000000042c2c7825 */ /* 0x000fe400078e0206 */
[----:B------:R-:W3:Y:S01]  /*16a0*/  LDL.LU.64 R6, [R1] ;  /* 0x0000000001067983 */ /* 0x000ee20000300a00 */
[-C--:B--2---:R-:W-:Y:S02]  /*16b0*/  FSETP.NAN.AND P1, PT, R24, R24.reuse, PT ;  /* 0x000000181800720b */ /* 0x084fe40003f28000 */
[----:B------:R-:W-:Y:S02]  /*16c0*/  FSETP.NAN.AND P3, PT, R25, R25, PT ;  /* 0x000000191900720b */ /* 0x000fe40003f68000 */
[----:B------:R-:W-:-:S09]  /*16d0*/  FSETP.GEU.AND P2, PT, R20, R24, PT ;  /* 0x000000181400720b */ /* 0x000fd20003f4e000 */
[----:B------:R-:W-:Y:S02]  /*16e0*/  @!P1 SEL R24, R24, R20, !P2 ;  /* 0x0000001418189207 */ /* 0x000fe40005000000 */
[----:B------:R-:W-:-:S04]  /*16f0*/  FSETP.GEU.AND P1, PT, R21, R25, PT ;  /* 0x000000191500720b */ /* 0x000fc80003f2e000 */
[----:B------:R-:W-:Y:S02]  /*1700*/  @!P3 SEL R25, R25, R21, !P1 ;  /* 0x000000151919b207 */ /* 0x000fe40004800000 */
[-C--:B------:R-:W-:Y:S02]  /*1710*/  FSETP.NAN.AND P3, PT, R26, R26.reuse, PT ;  /* 0x0000001a1a00720b */ /* 0x080fe40003f68000 */
[----:B------:R-:W-:Y:S02]  /*1720*/  FSETP.GEU.AND P4, PT, R22, R26, PT ;  /* 0x0000001a1600720b */ /* 0x000fe40003f8e000 */
[----:B------:R-:W-:-:S09]  /*1730*/  P2R R67, PR, RZ, 0x2 ;  /* 0x00000002ff437803 */ /* 0x000fd20000000000 */
[----:B------:R-:W-:Y:S02]  /*1740*/  @!P3 SEL R26, R26, R22, !P4 ;  /* 0x000000161a1ab207 */ /* 0x000fe40006000000 */
[-C--:B------:R-:W-:Y:S02]  /*1750*/  FSETP.NAN.AND P3, PT, R27, R27.reuse, PT ;  /* 0x0000001b1b00720b */ /* 0x080fe40003f68000 */
[----:B------:R-:W-:Y:S02]  /*1760*/  FSETP.GEU.AND P1, PT, R23, R27, PT ;  /* 0x0000001b1700720b */ /* 0x000fe40003f2e000 */
[----:B------:R-:W-:-:S09]  /*1770*/  CS2R R20, SRZ ;  /* 0x0000000000147805 */ /* 0x000fd2000001ff00 */
[----:B------:R-:W-:Y:S02]  /*1780*/  @!P3 SEL R27, R27, R23, !P1 ;  /* 0x000000171b1bb207 */ /* 0x000fe40004800000 */
[----:B------:R-:W-:-:S06]  /*1790*/  CS2R R22, SRZ ;  /* 0x0000000000167805 */ /* 0x000fcc000001ff00 */
[----:B------:R-:W2:Y:S01]  /*17a0*/  @!P0 LDG.E.128 R20, desc[UR6][R44.64] ;  /* 0x000000062c148981 */ /* 0x000ea2000c1e1d00 */
[----:B------:R-:W-:Y:S02]  /*17b0*/  P2R R69, PR, RZ, 0x2 ;  /* 0x00000002ff457803 */ /* 0x000fe40000000000 */
[----:B------:R-:W-:Y:S02]  /*17c0*/  P2R R40, PR, RZ, 0x4 ;  /* 0x00000004ff287803 */ /* 0x000fe40000000000 */
[----:B------:R-:W-:Y:S02]  /*17d0*/  ISETP.NE.AND P2, PT, R3, RZ, PT ;  /* 0x000000ff0300720c */ /* 0x000fe40003f45270 */
        /* <DEDUP_REMOVED lines=13> */
[----:B------:R-:W-:-:S04]  /*18b0*/  FSETP.GEU.AND P1, PT, R19, R23, PT ;  /* 0x000000171300720b */ /* 0x000fc80003f2e000 */
[----:B------:R-:W-:-:S05]  /*18c0*/  P2R R18, PR, RZ, 0x2 ;  /* 0x00000002ff127803 */ /* 0x000fca0000000000 */
[----:B------:R-:W-:Y:S02]  /*18d0*/  @!P3 SEL R23, R23, R19, !P1 ;  /* 0x000000131717b207 */ /* 0x000fe40004800000 */
[----:B------:R-:W-:-:S04]  /*18e0*/  ISETP.NE.AND P1, PT, R51, RZ, PT ;  /* 0x000000ff3300720c */ /* 0x000fc80003f25270 */
[----:B------:R-:W-:Y:S02]  /*18f0*/  P2R R19, PR, RZ, 0x2 ;  /* 0x00000002ff137803 */ /* 0x000fe40000000000 */
        /* <DEDUP_REMOVED lines=12> */
[----:B---3--:R-:W-:-:S04]  /*19c0*/  ISETP.NE.AND P1, PT, R7, RZ, PT ;  /* 0x000000ff0700720c */ /* 0x008fc80003f25270 */
[----:B------:R-:W-:Y:S02]  /*19d0*/  P2R R45, PR, RZ, 0x2 ;  /* 0x00000002ff2d7803 */ /* 0x000fe40000000000 */
[----:B------:R-:W-:Y:S02]  /*19e0*/  ISETP.NE.AND P1, PT, R6, RZ, PT ;  /* 0x000000ff0600720c */ /* 0x000fe40003f25270 */
[----:B------:R-:W0:Y:S02]  /*19f0*/  LDC.64 R6, c[0x0][0x210] ;  /* 0x00008400ff067b82 */ /* 0x000e240000000a00 */
        /* <DEDUP_REMOVED lines=13> */
[----:B------:R-:W-:Y:S01]  /*1ad0*/  ISETP.NE.AND P1, PT, R2, RZ, PT ;  /* 0x000000ff0200720c */ /* 0x000fe20003f25270 */
[----:B------:R-:W-:-:S03]  /*1ae0*/  IMAD.IADD R2, R35, 0x1, R73 ;  /* 0x0000000123027824 */ /* 0x000fc600078e0249 */
[----:B------:R-:W-:Y:S02]  /*1af0*/  P2R R47, PR, RZ, 0x2 ;  /* 0x00000002ff2f7803 */ /* 0x000fe40000000000 */
[----:B------:R-:W-:Y:S01]  /*1b00*/  ISETP.NE.AND P1, PT, R11, RZ, PT ;  /* 0x000000ff0b00720c */ /* 0x000fe20003f25270 */
[----:B------:R-:W-:-:S03]  /*1b10*/  IMAD R2, R5, 0x1e80, R2 ;  /* 0x00001e8005027824 */ /* 0x000fc600078e0202 */
[----:B------:R-:W-:Y:S02]  /*1b20*/  P2R R11, PR, RZ, 0x2 ;  /* 0x00000002ff0b7803 */ /* 0x000fe40000000000 */
[----:B------:R-:W-:Y:S01]  /*1b30*/  ISETP.NE.AND P1, PT, R0, RZ, PT ;  /* 0x000000ff0000720c */ /* 0x000fe20003f25270 */
[----:B0-----:R-:W-:Y:S01]  /*1b40*/  IMAD.WIDE R2, R2, 0x4, R6 ;  /* 0x0000000402027825 */ /* 0x001fe200078e0206 */
[----:B------:R-:W-:Y:S02]  /*1b50*/  CS2R R6, SRZ ;  /* 0x0000000000067805 */ /* 0x000fe4000001ff00 */
[----:B------:R-:W-:Y:S02]  /*1b60*/  P2R R0, PR, RZ, 0x2 ;  /* 0x00000002ff007803 */ /* 0x000fe40000000000 */
[----:B------:R-:W-:Y:S02]  /*1b70*/  ISETP.NE.AND P1, PT, R4, RZ, PT ;  /* 0x000000ff0400720c */ /* 0x000fe40003f25270 */
[----:B------:R-:W-:-:S06]  /*1b80*/  CS2R R4, SRZ ;  /* 0x0000000000047805 */ /* 0x000fcc000001ff00 */
[----:B------:R0:W2:Y:S01]  /*1b90*/  @!P0 LDG.E.128 R4, desc[UR6][R2.64] ;  /* 0x0000000602048981 */ /* 0x0000a2000c1e1d00 */
[----:B------:R-:W-:Y:S02]  /*1ba0*/  P2R R68, PR, RZ, 0x10 ;  /* 0x00000010ff447803 */ /* 0x000fe40000000000 */
[----:B------:R-:W-:Y:S02]  /*1bb0*/  P2R R51, PR, RZ, 0x2 ;  /* 0x00000002ff337803 */ /* 0x000fe40000000000 */
[----:B0-----:R-:W-:Y:S02]  /*1bc0*/  P2R R2, PR, RZ, 0x1 ;  /* 0x00000001ff027803 */ /* 0x001fe40000000000 */
[----:B------:R-:W-:Y:S02]  /*1bd0*/  ISETP.NE.AND P0, PT, R50, RZ, PT ;  /* 0x000000ff3200720c */ /* 0x000fe40003f05270 */
[----:B--2---:R-:W-:Y:S02]  /*1be0*/  FSETP.NAN.AND P4, PT, R7, R7, PT ;  /* 0x000000070700720b */ /* 0x004fe40003f88000 */
[----:B------:R-:W-:-:S02]  /*1bf0*/  FSETP.NAN.AND P5, PT, R6, R6, PT ;  /* 0x000000060600720b */ /* 0x000fc40003fa8000 */
[----:B------:R-:W-:Y:S02]  /*1c00*/  FSETP.GEU.AND P3, PT, R27, R7, PT ;  /* 0x000000071b00720b */ /* 0x000fe40003f6e000 */
[----:B------:R-:W-:Y:S02]  /*1c10*/  FSETP.NAN.AND P6, PT, R5, R5, PT ;  /* 0x000000050500720b */ /* 0x000fe40003fc8000 */
[----:B------:R-:W-:-:S05]  /*1c20*/  FSETP.NAN.AND P1, PT, R4, R4, PT ;  /* 0x000000040400720b */ /* 0x000fca0003f28000 */
[----:B------:R-:W-:Y:S02]  /*1c30*/  @!P4 SEL R7, R7, R27, !P3 ;  /* 0x0000001b0707c207 */ /* 0x000fe40005800000 */
[----:B------:R-:W-:-:S04]  /*1c40*/  FSETP.GEU.AND P4, PT, R26, R6, PT ;  /* 0x000000061a00720b */ /* 0x000fc80003f8e000 */
[----:B------:R-:W-:Y:S02]  /*1c50*/  @!P5 SEL R6, R6, R26, !P4 ;  /* 0x0000001a0606d207 */ /* 0x000fe40006000000 */
[----:B------:R-:W-:-:S04]  /*1c60*/  FSETP.GEU.AND P5, PT, R25, R5, PT ;  /* 0x000000051900720b */ /* 0x000fc80003fae000 */
[----:B------:R-:W-:Y:S02]  /*1c70*/  @!P6 SEL R5, R5, R25, !P5 ;  /* 0x000000190505e207 */ /* 0x000fe40006800000 */
[----:B------:R-:W-:-:S04]  /*1c80*/  FSETP.GEU.AND P6, PT, R24, R4, PT ;  /* 0x000000041800720b */ /* 0x000fc80003fce000 */
[----:B------:R-:W-:Y:S02]  /*1c90*/  @!P1 SEL R4, R4, R24, !P6 ;  /* 0x0000001804049207 */ /* 0x000fe40007000000 */
[----:B------:R-:W-:-:S04]  /*1ca0*/  ISETP.NE.AND P1, PT, R51, RZ, PT ;  /* 0x000000ff3300720c */ /* 0x000fc80003f25270 */
[----:B------:R-:W-:Y:S02]  /*1cb0*/  SEL R3, RZ, 0x1, !P1 ;  /* 0x00000001ff037807 */ /* 0x000fe40004800000 */
        /* <DEDUP_REMOVED lines=15> */
[----:B------:R-:W-:Y:S02]  /*1db0*/  SEL R3, R3, 0x2, P1 ;  /* 0x0000000203037807 */ /* 0x000fe40000800000 */
[----:B------:R-:W-:-:S04]  /*1dc0*/  ISETP.NE.AND P1, PT, R8, RZ, PT ;  /* 0x000000ff0800720c */ /* 0x000fc80003f25270 */
[----:B------:R-:W-:Y:S02]  /*1dd0*/  SEL R12, R0, 0x2, P1 ;  /* 0x00000002000c7807 */ /* 0x000fe40000800000 */
[----:B------:R-:W-:-:S04]  /*1de0*/  ISETP.NE.AND P1, PT, R46, RZ, PT ;  /* 0x000000ff2e00720c */ /* 0x000fc80003f25270 */
[----:B------:R-:W-:Y:S02]  /*1df0*/  SEL R11, R11, 0x2, P1 ;  /* 0x000000020b0b7807 */ /* 0x000fe40000800000 */
[----:B------:R-:W-:-:S04]  /*1e00*/  ISETP.NE.AND P1, PT, R45, RZ, PT ;  /* 0x000000ff2d00720c */ /* 0x000fc80003f25270 */
[----:B------:R-:W-:Y:S02]  /*1e10*/  SEL R0, R24, 0x2, P1 ;  /* 0x0000000218007807 */ /* 0x000fe40000800000 */
[----:B------:R-:W-:Y:S02]  /*1e20*/  ISETP.NE.AND P1, PT, R41, RZ, PT ;  /* 0x000000ff2900720c */ /* 0x000fe40003f25270 */
[----:B------:R-:W-:Y:S02]  /*1e30*/  P2R R26, PR, RZ, 0x10 ;  /* 0x00000010ff1a7803 */ /* 0x000fe40000000000 */
[----:B------:R-:W-:Y:S02]  /*1e40*/  ISETP.NE.AND P4, PT, R48, RZ, PT ;  /* 0x000000ff3000720c */ /* 0x000fe40003f85270 */
[----:B------:R-:W-:Y:S02]  /*1e50*/  SEL R35, R35, 0x2, P1 ;  /* 0x0000000223237807 */ /* 0x000fe40000800000 */
[----:B------:R-:W-:-:S02]  /*1e60*/  P2R R48, PR, RZ, 0x40 ;  /* 0x00000040ff307803 */ /* 0x000fc40000000000 */
[----:B------:R-:W-:Y:S02]  /*1e70*/  ISETP.NE.AND P1, PT, R43, RZ, PT ;  /* 0x000000ff2b00720c */ /* 0x000fe40003f25270 */
[----:B------:R-:W-:Y:S02]  /*1e80*/  ISETP.NE.AND P6, PT, R76, RZ, PT ;  /* 0x000000ff4c00720c */ /* 0x000fe40003fc5270 */
[----:B------:R-:W-:Y:S02]  /*1e90*/  SEL R38, R38, 0x2, P1 ;  /* 0x0000000226267807 */ /* 0x000fe40000800000 */
[----:B------:R-:W-:Y:S02]  /*1ea0*/  ISETP.NE.AND P1, PT, R44, RZ, PT ;  /* 0x000000ff2c00720c */ /* 0x000fe40003f25270 */
[----:B------:R-:W-:Y:S02]  /*1eb0*/  SEL R12, R12, 0x3, P6 ;  /* 0x000000030c0c7807 */ /* 0x000fe40003000000 */
[----:B------:R-:W-:-:S02]  /*1ec0*/  ISETP.NE.AND P6, PT, R32, RZ, PT ;  /* 0x000000ff2000720c */ /* 0x000fc40003fc5270 */
[----:B------:R-:W-:Y:S02]  /*1ed0*/  SEL R37, R37, 0x2, P1 ;  /* 0x0000000225257807 */ /* 0x000fe40000800000 */
[----:B------:R-:W-:Y:S02]  /*1ee0*/  ISETP.NE.AND P1, PT, R30, RZ, PT ;  /* 0x000000ff1e00720c */ /* 0x000fe40003f25270 */
[----:B------:R-:W-:Y:S02]  /*1ef0*/  P2R R24, PR, RZ, 0x40 ;  /* 0x00000040ff187803 */ /* 0x000fe40000000000 */
[----:B------:R-:W-:Y:S02]  /*1f00*/  ISETP.NE.AND P6, PT, R31, RZ, PT ;  /* 0x000000ff1f00720c */ /* 0x000fe40003fc5270 */
[----:B------:R-:W-:Y:S02]  /*1f10*/  SEL R8, R36, 0x2, P1 ;  /* 0x0000000224087807 */ /* 0x000fe40000800000 */
[----:B------:R-:W-:-:S02]  /*1f20*/  ISETP.NE.AND P1, PT, R10, RZ, PT ;  /* 0x000000ff0a00720c */ /* 0x000fc40003f25270 */
[----:B------:R-:W-:Y:S02]  /*1f30*/  P2R R30, PR, RZ, 0x40 ;  /* 0x00000040ff1e7803 */ /* 0x000fe40000000000 */
[----:B------:R-:W-:Y:S02]  /*1f40*/  ISETP.NE.AND P6, PT, R65, RZ, PT ;  /* 0x000000ff4100720c */ /* 0x000fe40003fc5270 */
[----:B------:R-:W-:Y:S02]  /*1f50*/  SEL R0, R0, 0x3, P1 ;  /* 0x0000000300007807 */ /* 0x000fe40000800000 */
[----:B------:R-:W-:Y:S02]  /*1f60*/  ISETP.NE.AND P1, PT, R9, RZ, PT ;  /* 0x000000ff0900720c */ /* 0x000fe40003f25270 */
[----:B------:R-:W-:Y:S02]  /*1f70*/  P2R R31, PR, RZ, 0x40 ;  /* 0x00000040ff1f7803 */ /* 0x000fe40000000000 */
[----:B------:R-:W-:-:S02]  /*1f80*/  ISETP.NE.AND P6, PT, R64, RZ, PT ;  /* 0x000000ff4000720c */ /* 0x000fc40003fc5270 */
[----:B------:R-:W-:Y:S02]  /*1f90*/  SEL R9, R11, 0x3, P1 ;  /* 0x000000030b097807 */ /* 0x000fe40000800000 */
[----:B------:R-:W-:Y:S02]  /*1fa0*/  ISETP.NE.AND P1, PT, R19, RZ, PT ;  /* 0x000000ff1300720c */ /* 0x000fe40003f25270 */
[----:B------:R-:W-:Y:S02]  /*1fb0*/  P2R R32, PR, RZ, 0x40 ;  /* 0x00000040ff207803 */ /* 0x000fe40000000000 */
[----:B------:R-:W-:Y:S02]  /*1fc0*/  ISETP.NE.AND P6, PT, R63, RZ, PT ;  /* 0x000000ff3f00720c */ /* 0x000fe40003fc5270 */
[----:B------:R-:W-:Y:S02]  /*1fd0*/  SEL R19, R35, 0x3, P1 ;  /* 0x0000000323137807 */ /* 0x000fe40000800000 */
[----:B------:R-:W-:-:S02]  /*1fe0*/  P2R R35, PR, RZ, 0x40 ;  /* 0x00000040ff237803 */ /* 0x000fc40000000000 */
[----:B------:R-:W-:-:S04]  /*1ff0*/  ISETP.NE.AND P6, PT, R42, RZ, PT ;  /* 0x000000ff2a00720c */ /* 0x000fc80003fc5270 */
[----:B------:R-:W-:Y:S02]  /*2000*/  P2R R36, PR, RZ, 0x40 ;  /* 0x00000040ff247803 */ /* 0x000fe40000000000 */
[----:B------:R-:W-:-:S04]  /*2010*/  ISETP.NE.AND P6, PT, R15, RZ, PT ;  /* 0x000000ff0f00720c */ /* 0x000fc80003fc5270 */
[----:B------:R-:W-:Y:S02]  /*2020*/  P2R R15, PR, RZ, 0x40 ;  /* 0x00000040ff0f7803 */ /* 0x000fe40000000000 */
[----:B------:R-:W-:-:S04]  /*2030*/  ISETP.NE.AND P6, PT, R14, RZ, PT ;  /* 0x000000ff0e00720c */ /* 0x000fc80003fc5270 */
[----:B------:R-:W-:Y:S02]  /*2040*/  P2R R14, PR, RZ, 0x40 ;  /* 0x00000040ff0e7803 */ /* 0x000fe40000000000 */
[----:B------:R-:W-:Y:S02]  /*2050*/  ISETP.NE.AND P6, PT, R13, RZ, PT ;  /* 0x000000ff0d00720c */ /* 0x000fe40003fc5270 */
[----:B------:R-:W-:Y:S02]  /*2060*/  P2R R27, PR, RZ, 0x8 ;  /* 0x00000008ff1b7803 */ /* 0x000fe40000000000 */
[----:B------:R-:W-:Y:S02]  /*2070*/  ISETP.NE.AND P3, PT, R49, RZ, PT ;  /* 0x000000ff3100720c */ /* 0x000fe40003f65270 */
[----:B------:R-:W-:Y:S02]  /*2080*/  P2R R13, PR, RZ, 0x40 ;  /* 0x00000040ff0d7803 */ /* 0x000fe40000000000 */
[----:B------:R-:W-:-:S02]  /*2090*/  ISETP.NE.AND P6, PT, R60, RZ, PT ;  /* 0x000000ff3c00720c */ /* 0x000fc40003fc5270 */
[----:B------:R-:W-:Y:S02]  /*20a0*/  SEL R10, R37, 0x3, P3 ;  /* 0x00000003250a7807 */ /* 0x000fe40001800000 */
[----:B------:R-:W-:Y:S02]  /*20b0*/  P2R R37, PR, RZ, 0x40 ;  /* 0x00000040ff257803 */ /* 0x000fe40000000000 */
[----:B------:R-:W-:Y:S02]  /*20c0*/  ISETP.NE.AND P6, PT, R59, RZ, PT ;  /* 0x000000ff3b00720c */ /* 0x000fe40003fc5270 */
[----:B------:R-:W-:Y:S02]  /*20d0*/  SEL R11, R38, 0x3, P0 ;  /* 0x00000003260b7807 */ /* 0x000fe40000000000 */
        /* <DEDUP_REMOVED lines=20> */
[----:B------:R-:W-:Y:S02]  /*2220*/  SEL R11, R11, 0x4, P6 ;  /* 0x000000040b0b7807 */ /* 0x000fe40003000000 */
[----:B------:R-:W-:Y:S02]  /*2230*/  ISETP.NE.AND P6, PT, R39, RZ, PT ;  /* 0x000000ff2700720c */ /* 0x000fe40003fc5270 */
[----:B------:R-:W-:Y:S02]  /*2240*/  SEL R8, R8, 0x3, P4 ;  /* 0x0000000308087807 */ /* 0x000fe40002000000 */
[----:B------:R-:W-:Y:S02]  /*2250*/  SEL R10, R10, 0x4, P6 ;  /* 0x000000040a0a7807 */ /* 0x000fe40003000000 */
[----:B------:R-:W-:Y:S02]  /*2260*/  ISETP.NE.AND P6, PT, R41, RZ, PT ;  /* 0x000000ff2900720c */ /* 0x000fe40003fc5270 */
[----:B------:R-:W-:-:S02]  /*2270*/  ISETP.NE.AND P3, PT, R71, RZ, PT ;  /* 0x000000ff4700720c */ /* 0x000fc40003f65270 */
[----:B------:R-:W-:Y:S02]  /*2280*/  SEL R8, R8, 0x4, P6 ;  /* 0x0000000408087807 */ /* 0x000fe40003000000 */
[----:B------:R-:W-:Y:S02]  /*2290*/  P2R R25, PR, RZ, 0x20 ;  /* 0x00000020ff197803 */ /* 0x000fe40000000000 */
[----:B------:R-:W-:Y:S02]  /*22a0*/  SEL R0, R0, 0x4, P3 ;  /* 0x0000000400007807 */ /* 0x000fe40001800000 */
[----:B------:R-:W-:Y:S02]  /*22b0*/  ISETP.NE.AND P6, PT, R42, RZ, PT ;  /* 0x000000ff2a00720c */ /* 0x000fe40003fc5270 */
[----:B------:R-:W-:Y:S02]  /*22c0*/  ISETP.NE.AND P5, PT, R75, RZ, PT ;  /* 0x000000ff4b00720c */ /* 0x000fe40003fa5270 */
[----:B------:R-:W-:-:S02]  /*22d0*/  ISETP.NE.AND P4, PT, R72, RZ, PT ;  /* 0x000000ff4800720c */ /* 0x000fc40003f85270 */
[----:B------:R-:W-:Y:S02]  /*22e0*/  SEL R0, R0, 0x5, P6 ;  /* 0x0000000500007807 */ /* 0x000fe40003000000 */
[----:B------:R-:W-:Y:S02]  /*22f0*/  SEL R3, R3, 0x3, P5 ;  /* 0x0000000303037807 */ /* 0x000fe40002800000 */
[----:B------:R-:W-:Y:S02]  /*2300*/  SEL R9, R9, 0x4, P4 ;  /* 0x0000000409097807 */ /* 0x000fe40002000000 */
[----:B------:R-:W-:Y:S02]  /*2310*/  ISETP.NE.AND P6, PT, R43, RZ, PT ;  /* 0x000000ff2b00720c */ /* 0x000fe40003fc5270 */
[----:B------:R-:W-:Y:S02]  /*2320*/  ISETP.NE.AND P5, PT, R74, RZ, PT ;  /* 0x000000ff4a00720c */ /* 0x000fe40003fa5270 */
[----:B------:R-:W-:-:S02]  /*2330*/  SEL R9, R9, 0x5, P6 ;  /* 0x0000000509097807 */ /* 0x000fc40003000000 */
[----:B------:R-:W-:Y:S02]  /*2340*/  SEL R12, R12, 0x4, P5 ;  /* 0x000000040c0c7807 */ /* 0x000fe40002800000 */
[----:B------:R-:W-:Y:S02]  /*2350*/  ISETP.NE.AND P6, PT, R44, RZ, PT ;  /* 0x000000ff2c00720c */ /* 0x000fe40003fc5270 */
[----:B------:R-:W-:Y:S02]  /*2360*/  SEL R3, R3, 0x4, P2 ;  /* 0x0000000403037807 */ /* 0x000fe40001000000 */
[----:B------:R-:W-:Y:S02]  /*2370*/  SEL R12, R12, 0x5, P6 ;  /* 0x000000050c0c7807 */ /* 0x000fe40003000000 */
[----:B------:R-:W-:-:S04]  /*2380*/  ISETP.NE.AND P6, PT, R45, RZ, PT ;  /* 0x000000ff2d00720c */ /* 0x000fc80003fc5270 */
[----:B------:R-:W-:Y:S02]  /*2390*/  SEL R3, R3, 0x5, P6 ;  /* 0x0000000503037807 */ /* 0x000fe40003000000 */
[----:B------:R-:W-:-:S04]  /*23a0*/  ISETP.NE.AND P6, PT, R46, RZ, PT ;  /* 0x000000ff2e00720c */ /* 0x000fc80003fc5270 */
[----:B------:R-:W-:Y:S02]  /*23b0*/  SEL R8, R8, 0x5, P6 ;  /* 0x0000000508087807 */ /* 0x000fe40003000000 */
[----:B------:R-:W-:Y:S02]  /*23c0*/  ISETP.NE.AND P6, PT, R47, RZ, PT ;  /* 0x000000ff2f00720c */ /* 0x000fe40003fc5270 */
[----:B------:R-:W-:Y:S02]  /*23d0*/  ISETP.NE.AND P0, PT, R52, RZ, PT ;  /* 0x000000ff3400720c */ /* 0x000fe40003f05270 */
[----:B------:R-:W-:Y:S02]  /*23e0*/  SEL R10, R10, 0x5, P6 ;  /* 0x000000050a0a7807 */ /* 0x000fe40003000000 */
[----:B------:R-:W-:Y:S02]  /*23f0*/  ISETP.NE.AND P6, PT, R49, RZ, PT ;  /* 0x000000ff3100720c */ /* 0x000fe40003fc5270 */
[----:B------:R-:W-:-:S02]  /*2400*/  SEL R19, R19, 0x4, P0 ;  /* 0x0000000413137807 */ /* 0x000fc40000000000 */
[----:B------:R-:W-:Y:S02]  /*2410*/  SEL R11, R11, 0x5, P6 ;  /* 0x000000050b0b7807 */ /* 0x000fe40003000000 */
        /* <DEDUP_REMOVED lines=23> */
[----:B------:R-:W-:Y:S02]  /*2590*/  ISETP.NE.AND P5, PT, R25, RZ, PT ;  /* 0x000000ff1900720c */ /* 0x000fe40003fa5270 */
[----:B------:R-:W-:Y:S02]  /*25a0*/  SEL R25, R0, 0x8, P3 ;  /* 0x0000000800197807 */ /* 0x000fe40001800000 */
[----:B------:R-:W0:Y:S01]  /*25b0*/  S2R R0, SR_TID.X ;  /* 0x0000000000007919 */ /* 0x000e220000002100 */
[----:B------:R-:W1:Y:S01]  /*25c0*/  S2UR UR5, SR_CgaCtaId ;  /* 0x00000000000579c3 */ /* 0x000e620000008800 */
[----:B------:R-:W-:Y:S02]  /*25d0*/  ISETP.NE.AND P2, PT, R34, RZ, PT ;  /* 0x000000ff2200720c */ /* 0x000fe40003f45270 */
[----:B------:R-:W-:Y:S02]  /*25e0*/  ISETP.NE.AND P6, PT, R24, RZ, PT ;  /* 0x000000ff1800720c */ /* 0x000fe40003fc5270 */
[----:B------:R-:W-:Y:S01]  /*25f0*/  SEL R19, R3, 0x7, P2 ;  /* 0x0000000703137807 */ /* 0x000fe20001000000 */
[----:B------:R-:W2:Y:S01]  /*2600*/  S2R R73, SR_TID.X ;  /* 0x0000000000497919 */ /* 0x000ea20000002100 */
[----:B------:R-:W-:-:S02]  /*2610*/  ISETP.NE.AND P2, PT, R40, RZ, PT ;  /* 0x000000ff2800720c */ /* 0x000fc40003f45270 */
[----:B------:R-:W-:Y:S02]  /*2620*/  ISETP.NE.AND P0, PT, R16, RZ, PT ;  /* 0x000000ff1000720c */ /* 0x000fe40003f05270 */
[----:B------:R-:W-:Y:S02]  /*2630*/  SEL R9, R9, 0x7, P6 ;  /* 0x0000000709097807 */ /* 0x000fe40003000000 */
[----:B------:R-:W-:Y:S02]  /*2640*/  SEL R24, R8, 0x7, P2 ;  /* 0x0000000708187807 */ /* 0x000fe40001000000 */
[----:B------:R-:W-:Y:S02]  /*2650*/  ISETP.NE.AND P2, PT, R18, RZ, PT ;  /* 0x000000ff1200720c */ /* 0x000fe40003f45270 */
[----:B------:R-:W-:Y:S02]  /*2660*/  SEL R18, R9, 0x8, P0 ;  /* 0x0000000809127807 */ /* 0x000fe40000000000 */
[----:B------:R-:W-:Y:S01]  /*2670*/  ISETP.NE.AND P0, PT, R2, RZ, PT ;  /* 0x000000ff0200720c */ /* 0x000fe20003f05270 */
[----:B------:R-:W-:Y:S01]  /*2680*/  UMOV UR4, 0x400 ;  /* 0x0000040000047882 */ /* 0x000fe20000000000 */
[----:B------:R-:W-:Y:S01]  /*2690*/  ISETP.NE.AND P4, PT, R69, RZ, PT ;  /* 0x000000ff4500720c */ /* 0x000fe20003f85270 */
[----:B-1----:R-:W-:Y:S01]  /*26a0*/  UPRMT UR4, UR5, 0x654, UR4 ;  /* 0x0000065405047896 */ /* 0x002fe20008000004 */
[----:B0-----:R-:W-:-:S02]  /*26b0*/  IMAD.SHL.U32 R2, R0, 0x8, RZ ;  /* 0x0000000800027824 */ /* 0x001fc400078e00ff */
[----:B------:R-:W-:-:S03]  /*26c0*/  SEL R31, R13, 0x7, P4 ;  /* 0x000000070d1f7807 */ /* 0x000fc60002000000 */
[----:B------:R-:W-:Y:S02]  /*26d0*/  LOP3.LUT R2, R2, 0x3f8, RZ, 0xc0, !PT ;  /* 0x000003f802027812 */ /* 0x000fe400078ec0ff */
[----:B------:R-:W-:Y:S02]  /*26e0*/  ISETP.NE.AND P4, PT, R26, RZ, PT ;  /* 0x000000ff1a00720c */ /* 0x000fe40003f85270 */
[----:B------:R-:W-:Y:S01]  /*26f0*/  LEA R26, R2, UR4, 0x2 ;  /* 0x00000004021a7c11 */ /* 0x000fe2000f8e10ff */
[----:B--2---:R-:W-:Y:S01]  /*2700*/  IMAD.SHL.U32 R0, R73, 0x4, RZ ;  /* 0x0000000449007824 */ /* 0x004fe200078e00ff */
[----:B------:R-:W-:Y:S01]  /*2710*/  ISETP.NE.AND P1, PT, R33, RZ, PT ;  /* 0x000000ff2100720c */ /* 0x000fe20003f25270 */
[----:B------:R-:W0:Y:S02]  /*2720*/  LDC.64 R2, c[0x0][0x218] ;  /* 0x00008600ff027b82 */ /* 0x000e240000000a00 */
[----:B------:R-:W-:Y:S04]  /*2730*/  STS.128 [R26], R20 ;  /* 0x000000141a007388 */ /* 0x000fe80000000c00 */
[----:B------:R1:W-:Y:S01]  /*2740*/  STS.128 [R26+0x10], R4 ;  /* 0x000010041a007388 */ /* 0x0003e20000000c00 */
[----:B------:R-:W-:Y:S01]  /*2750*/  LOP3.LUT R0, R0, 0x1fc, RZ, 0xc0, !PT ;  /* 0x000001fc00007812 */ /* 0x000fe200078ec0ff */
[----:B------:R-:W-:Y:S01]  /*2760*/  BAR.SYNC.DEFER_BLOCKING 0x0 ;  /* 0x0000000000007b1d */ /* 0x000fe20000010000 */
[----:B------:R-:W-:-:S02]  /*2770*/  ISETP.NE.AND P3, PT, R27, RZ, PT ;  /* 0x000000ff1b00720c */ /* 0x000fc40003f65270 */
[----:B------:R-:W-:Y:S02]  /*2780*/  SEL R16, R12, 0x7, P1 ;  /* 0x000000070c107807 */ /* 0x000fe40000800000 */
[----:B------:R-:W-:Y:S01]  /*2790*/  LEA R27, R0, UR4, 0x2 ;  /* 0x00000004001b7c11 */ /* 0x000fe2000f8e10ff */
[----:B------:R-:W-:Y:S01]  /*27a0*/  ULDC.64 UR4, c[0x0][0x218] ;  /* 0x0000860000047ab9 */ /* 0x000fe20000000a00 */
[----:B------:R-:W-:-:S04]  /*27b0*/  ISETP.NE.AND P1, PT, R67, RZ, PT ;  /* 0x000000ff4300720c */ /* 0x000fc80003f25270 */
[----:B------:R-:W-:Y:S01]  /*27c0*/  SEL R28, R10, 0x7, P1 ;  /* 0x000000070a1c7807 */ /* 0x000fe20000800000 */
[----:B------:R-:W2:Y:S04]  /*27d0*/  LDS.128 R12, [R27] ;  /* 0x000000001b0c7984 */ /* 0x000ea80000000c00 */
[----:B------:R-:W3:Y:S01]  /*27e0*/  LDS.128 R8, [R27+0x800] ;  /* 0x000800001b087984 */ /* 0x000ee20000000c00 */
[----:B------:R-:W-:Y:S02]  /*27f0*/  ISETP.NE.AND P1, PT, R17, RZ, PT ;  /* 0x000000ff1100720c */ /* 0x000fe40003f25270 */
[----:B------:R-:W-:Y:S02]  /*2800*/  LOP3.LUT R17, R77, R0, RZ, 0xfc, !PT ;  /* 0x000000004d117212 */ /* 0x000fe400078efcff */
[----:B------:R-:W-:-:S02]  /*2810*/  LOP3.LUT R0, R77, 0x200, R0, 0xfe, !PT ;  /* 0x000002004d007812 */ /* 0x000fc400078efe00 */
[----:B------:R-:W-:Y:S02]  /*2820*/  SEL R16, R16, 0x8, P1 ;  /* 0x0000000810107807 */ /* 0x000fe40000800000 */
[----:B------:R-:W-:Y:S02]  /*2830*/  ISETP.GE.AND P1, PT, R17, 0x38400, PT ;  /* 0x000384001100780c */ /* 0x000fe40003f26270 */
[----:B------:R-:W-:Y:S02]  /*2840*/  SEL R31, R31, 0x8, P3 ;  /* 0x000000081f1f7807 */ /* 0x000fe40001800000 */
[----:B------:R-:W-:Y:S02]  /*2850*/  ISETP.GE.AND P3, PT, R0, 0x38400, PT ;  /* 0x000384000000780c */ /* 0x000fe40003f66270 */
[----:B------:R-:W-:Y:S02]  /*2860*/  SEL R19, R19, 0x8, P2 ;  /* 0x0000000813137807 */ /* 0x000fe40001000000 */
[----:B------:R-:W-:-:S02]  /*2870*/  SHF.R.S32.HI R32, RZ, 0x1f, R77 ;  /* 0x0000001fff207819 */ /* 0x000fc4000001144d */
[C---:B-1----:R-:W-:Y:S02]  /*2880*/  LEA R4, P2, R17.reuse, UR4, 0x2 ;  /* 0x0000000411047c11 */ /* 0x042fe4000f8410ff */
[----:B------:R-:W-:Y:S01]  /*2890*/  ISETP.NE.AND P6, PT, R48, RZ, PT ;  /* 0x000000ff3000720c */ /* 0x000fe20003fc5270 */
[C---:B0-----:R-:W-:Y:S01]  /*28a0*/  IMAD.WIDE R2, R17.reuse, 0x4, R2 ;  /* 0x0000000411027825 */ /* 0x041fe200078e0202 */
[----:B------:R-:W-:Y:S01]  /*28b0*/  LEA.HI.X R5, R17, UR5, R32, 0x2, P2 ;  /* 0x0000000511057c11 */ /* 0x000fe200090f1420 */
[----:B------:R-:W-:Y:S01]  /*28c0*/  ULDC.64 UR4, c[0x0][0x220] ;  /* 0x0000880000047ab9 */ /* 0x000fe20000000a00 */
[----:B------:R-:W-:Y:S02]  /*28d0*/  SEL R30, R30, 0x8, P4 ;  /* 0x000000081e1e7807 */ /* 0x000fe40002000000 */
[----:B------:R-:W-:Y:S02]  /*28e0*/  SEL R28, R28, 0x8, P5 ;  /* 0x000000081c1c7807 */ /* 0x000fe40002800000 */
[----:B------:R-:W-:-:S02]  /*28f0*/  SEL R7, R24, 0x8, P6 ;  /* 0x0000000818077807 */ /* 0x000fc40003000000 */
[----:B------:R-:W-:Y:S02]  /*2900*/  IADD3 R6, P2, R29, UR4, RZ ;  /* 0x000000041d067c10 */ /* 0x000fe4000ff5e0ff */
[----:B------:R-:W-:Y:S02]  /*2910*/  PRMT R25, R25, 0x3340, R18 ;  /* 0x0000334019197816 */ /* 0x000fe40000000012 */
[----:B------:R-:W-:Y:S01]  /*2920*/  PRMT R16, R16, 0x3340, R19 ;  /* 0x0000334010107816 */ /* 0x000fe20000000013 */
[----:B--2---:R0:W-:Y:S01]  /*2930*/  @!P1 STG.E.128 desc[UR6][R2.64], R12 ;  /* 0x0000000c02009986 */ /* 0x0041e2000c101d06 */
[----:B------:R-:W-:Y:S02]  /*2940*/  PRMT R30, R30, 0x3340, R31 ;  /* 0x000033401e1e7816 */ /* 0x000fe4000000001f */
[----:B------:R-:W-:Y:S01]  /*2950*/  PRMT R17, R7, 0x3340, R28 ;  /* 0x0000334007117816 */ /* 0x000fe2000000001c */
[----:B---3--:R0:W-:Y:S01]  /*2960*/  @!P3 STG.E.128 desc[UR6][R4.64+0x800], R8 ;  /* 0x000800080400b986 */ /* 0x0081e2000c101d06 */
[----:B------:R-:W-:-:S02]  /*2970*/  LEA.HI.X.SX32 R7, R29, UR5, 0x1, P2 ;  /* 0x000000051d077c11 */ /* 0x000fc400090f0eff */
[----:B------:R-:W-:Y:S02]  /*2980*/  PRMT R16, R25, 0x5410, R16 ;  /* 0x0000541019107816 */ /* 0x000fe40000000010 */
[----:B------:R-:W-:Y:S01]  /*2990*/  PRMT R17, R17, 0x5410, R30 ;  /* 0x0000541011117816 */ /* 0x000fe2000000001e */
[----:B0-----:R-:W-:Y:S06]  /*29a0*/  @P0 EXIT ;  /* 0x000000000000094d */ /* 0x001fec0003800000 */
[----:B------:R-:W-:Y:S01]  /*29b0*/  STG.E.64 desc[UR6][R6.64], R16 ;  /* 0x0000001006007986 */ /* 0x000fe2000c101b06 */
[----:B------:R-:W-:Y:S05]  /*29c0*/  EXIT ;  /* 0x000000000000794d */ /* 0x000fea0003800000 */
.L_x_0:
[----:B------:R-:W-:-:S00]  /*29d0*/  BRA `(.L_x_0) ;  /* 0xfffffffc00fc7947 */ /* 0x000fc0000383ffff */
[----:B------:R-:W-:-:S00]  /*29e0*/  NOP ;  /* 0x0000000000007918 */ /* 0x000fc00000000000 */
        /* <DEDUP_REMOVED lines=9> */
.L_x_1:


//--------------------- .nv.shared.triton_poi_fused_max_pool2d_with_indices_5 --------------------------
	.section	.nv.shared.triton_poi_fused_max_pool2d_with_indices_5,"aw",@nobits
	.sectionflags	@""
	.align	16
	.zero		1024


//--------------------- .nv.constant0.triton_poi_fused_max_pool2d_with_indices_5 --------------------------
	.section	.nv.constant0.triton_poi_fused_max_pool2d_with_indices_5,"a",@progbits
	.sectionflags	@""
	.align	4
.nv.constant0.triton_poi_fused_max_pool2d_with_indices_5:
	.zero		556
